//
// Generated by NVIDIA NVVM Compiler
//
// Compiler Build ID: CL-36424714
// Cuda compilation tools, release 13.0, V13.0.88
// Based on NVVM 20.0.0
//

.version 9.0
.target sm_100
.address_size 64

	// .globl	_Z5rot13Pcl

.visible .entry _Z5rot13Pcl(
	.param .u64 .ptr .align 1 _Z5rot13Pcl_param_0,
	.param .u64 _Z5rot13Pcl_param_1
)
{
	.reg .pred 	%p<9>;
	.reg .b16 	%rs<16>;
	.reg .b32 	%r<6>;
	.reg .b64 	%rd<6>;

	ld.param.u64 	%rd3, [_Z5rot13Pcl_param_0];
	ld.param.u64 	%rd4, [_Z5rot13Pcl_param_1];
	mov.u32 	%r2, %ntid.x;
	mov.u32 	%r3, %ctaid.x;
	mov.u32 	%r4, %tid.x;
	mad.lo.s32 	%r5, %r2, %r3, %r4;
	cvt.s64.s32 	%rd1, %r5;
	setp.le.s64 	%p1, %rd4, %rd1;
	@%p1 bra 	$L__BB0_5;
	cvta.to.global.u64 	%rd5, %rd3;
	add.s64 	%rd2, %rd5, %rd1;
	ld.global.u8 	%rs3, [%rd2];
	cvt.s16.s8 	%rs4, %rs3;
	setp.lt.s16 	%p2, %rs4, 65;
	@%p2 bra 	$L__BB0_5;
	add.s16 	%rs6, %rs3, -91;
	and.b16  	%rs7, %rs6, 255;
	setp.lt.u16 	%p3, %rs7, 6;
	setp.gt.u16 	%p4, %rs3, 122;
	or.pred  	%p5, %p3, %p4;
	@%p5 bra 	$L__BB0_5;
	setp.gt.u16 	%p6, %rs3, 96;
	selp.b32 	%r1, 97, 65, %p6;
	add.s16 	%rs9, %rs3, 13;
	and.b16  	%rs10, %rs9, 255;
	cvt.u16.u32 	%rs11, %r1;
	or.b16  	%rs12, %rs11, 26;
	setp.gt.u16 	%p7, %rs12, %rs10;
	selp.b16 	%rs13, 0, %rs12, %p7;
	sub.s16 	%rs2, %rs10, %rs13;
	st.global.u8 	[%rd2], %rs2;
	setp.gt.u16 	%p8, %rs2, 25;
	@%p8 bra 	$L__BB0_5;
	add.s16 	%rs15, %rs2, %rs11;
	st.global.u8 	[%rd2], %rs15;
$L__BB0_5:
	ret;

}


// ===== COMPILED SASS (sm_100) =====

	.target	sm_100

	.elftype	@"ET_EXEC"


//--------------------- .note.nv.tkinfo           --------------------------
	.section	.note.nv.tkinfo,"",@"SHT_NOTE"
	.sectionflags	@"SHF_NOTE_NV_TKINFO"
	.tkinfo
        /*0018*/ 	.word	0x00000002
        /*0030*/ 	.string	""
        /*0030*/ 	.string	"ptxas"
        /*0030*/ 	.string	"Cuda compilation tools, release 13.0, V13.0.88"
        /*0030*/ 	.string	"Build cuda_13.0.r13.0/compiler.36424714_0"
        /*0030*/ 	.string	"-arch sm_100 -m 64 "



//--------------------- .note.nv.cuinfo           --------------------------
	.section	.note.nv.cuinfo,"",@"SHT_NOTE"
	.sectionflags	@"SHF_NOTE_NV_CUINFO"
        /*0018*/ 	.short	0x0002
        /*001a*/ 	.short	0x0064
        /*001c*/ 	.short	0x0082
	.zero		2


//--------------------- .nv.info                  --------------------------
	.section	.nv.info,"",@"SHT_CUDA_INFO"
	.align	4


	//----- nvinfo : EIATTR_REGCOUNT
	.align		4
        /*0000*/ 	.byte	0x04, 0x2f
        /*0002*/ 	.short	(.L_1 - .L_0)
	.align		4
.L_0:
        /*0004*/ 	.word	index@(_Z5rot13Pcl)
        /*0008*/ 	.word	0x00000008


	//----- nvinfo : EIATTR_FRAME_SIZE
	.align		4
.L_1:
        /*000c*/ 	.byte	0x04, 0x11
        /*000e*/ 	.short	(.L_3 - .L_2)
	.align		4
.L_2:
        /*0010*/ 	.word	index@(_Z5rot13Pcl)
        /*0014*/ 	.word	0x00000000


	//----- nvinfo : EIATTR_MIN_STACK_SIZE
	.align		4
.L_3:
        /*0018*/ 	.byte	0x04, 0x12
        /*001a*/ 	.short	(.L_5 - .L_4)
	.align		4
.L_4:
        /*001c*/ 	.word	index@(_Z5rot13Pcl)
        /*0020*/ 	.word	0x00000000
.L_5:


//--------------------- .nv.compat                --------------------------
	.section	.nv.compat,"",@"SHT_CUDA_COMPAT_INFO"
	.align	4
        /*0000*/ 	.byte	0x02, 0x09, 0x00, 0x00, 0x02, 0x02, 0x01, 0x00, 0x02, 0x05, 0x05, 0x00, 0x03, 0x07, 0x01, 0x01
        /*0010*/ 	.byte	0x02, 0x03, 0x00, 0x00, 0x02, 0x06, 0x01, 0x00, 0x04, 0x0b, 0x08, 0x00, 0x09, 0x00, 0x00, 0x00
        /*0020*/ 	.byte	0x00, 0x00, 0x00, 0x00


//--------------------- .nv.info._Z5rot13Pcl      --------------------------
	.section	.nv.info._Z5rot13Pcl,"",@"SHT_CUDA_INFO"
	.sectionflags	@""
	.align	4


	//----- nvinfo : EIATTR_CUDA_API_VERSION
	.align		4
        /*0000*/ 	.byte	0x04, 0x37
        /*0002*/ 	.short	(.L_7 - .L_6)
.L_6:
        /*0004*/ 	.word	0x00000082


	//----- nvinfo : EIATTR_KPARAM_INFO
	.align		4
.L_7:
        /*0008*/ 	.byte	0x04, 0x17
        /*000a*/ 	.short	(.L_9 - .L_8)
.L_8:
        /*000c*/ 	.word	0x00000000
        /*0010*/ 	.short	0x0001
        /*0012*/ 	.short	0x0008
        /*0014*/ 	.byte	0x00, 0xf0, 0x21, 0x00


	//----- nvinfo : EIATTR_KPARAM_INFO
	.align		4
.L_9:
        /*0018*/ 	.byte	0x04, 0x17
        /*001a*/ 	.short	(.L_11 - .L_10)
.L_10:
        /*001c*/ 	.word	0x00000000
        /*0020*/ 	.short	0x0000
        /*0022*/ 	.short	0x0000
        /*0024*/ 	.byte	0x00, 0xf5, 0x21, 0x00


	//----- nvinfo : EIATTR_SPARSE_MMA_MASK
	.align		4
.L_11:
        /*0028*/ 	.byte	0x03, 0x50
        /*002a*/ 	.short	0x0000


	//----- nvinfo : EIATTR_MAXREG_COUNT
	.align		4
        /*002c*/ 	.byte	0x03, 0x1b
        /*002e*/ 	.short	0x00ff


	//----- nvinfo : EIATTR_MERCURY_ISA_VERSION
	.align		4
        /*0030*/ 	.byte	0x03, 0x5f
        /*0032*/ 	.short	0x0101


	//----- nvinfo : EIATTR_VRC_CTA_INIT_COUNT
	.align		4
        /*0034*/ 	.byte	0x02, 0x4a
	.zero		1
	.zero		1


	//----- nvinfo : EIATTR_EXIT_INSTR_OFFSETS
	.align		4
        /*0038*/ 	.byte	0x04, 0x1c
        /*003a*/ 	.short	(.L_13 - .L_12)


	//   ....[0]....
.L_12:
        /*003c*/ 	.word	0x00000090


	//   ....[1]....
        /*0040*/ 	.word	0x00000110


	//   ....[2]....
        /*0044*/ 	.word	0x00000160


	//   ....[3]....
        /*0048*/ 	.word	0x00000250


	//   ....[4]....
        /*004c*/ 	.word	0x00000280


	//----- nvinfo : EIATTR_CBANK_PARAM_SIZE
	.align		4
.L_13:
        /*0050*/ 	.byte	0x03, 0x19
        /*0052*/ 	.short	0x0010


	//----- nvinfo : EIATTR_PARAM_CBANK
	.align		4
        /*0054*/ 	.byte	0x04, 0x0a
        /*0056*/ 	.short	(.L_15 - .L_14)
	.align		4
.L_14:
        /*0058*/ 	.word	index@(.nv.constant0._Z5rot13Pcl)
        /*005c*/ 	.short	0x0380
        /*005e*/ 	.short	0x0010


	//----- nvinfo : EIATTR_SW_WAR
	.align		4
.L_15:
        /*0060*/ 	.byte	0x04, 0x36
        /*0062*/ 	.short	(.L_17 - .L_16)
.L_16:
        /*0064*/ 	.word	0x00000008
.L_17:


//--------------------- .nv.callgraph             --------------------------
	.section	.nv.callgraph,"",@"SHT_CUDA_CALLGRAPH"
	.align	4
	.sectionentsize	8
	.align		4
        /*0000*/ 	.word	0x00000000
	.align		4
        /*0004*/ 	.word	0xffffffff
	.align		4
        /*0008*/ 	.word	0x00000000
	.align		4
        /*000c*/ 	.word	0xfffffffe
	.align		4
        /*0010*/ 	.word	0x00000000
	.align		4
        /*0014*/ 	.word	0xfffffffd
	.align		4
        /*0018*/ 	.word	0x00000000
	.align		4
        /*001c*/ 	.word	0xfffffffc


//--------------------- .text._Z5rot13Pcl         --------------------------
	.section	.text._Z5rot13Pcl,"ax",@progbits
	.align	128
        .global         _Z5rot13Pcl
        .type           _Z5rot13Pcl,@function
        .size           _Z5rot13Pcl,(.L_x_1 - _Z5rot13Pcl)
        .other          _Z5rot13Pcl,@"STO_CUDA_ENTRY STV_DEFAULT"
_Z5rot13Pcl:
.text._Z5rot13Pcl:
[----:B------:R-:W-:Y:S01]  /*0000*/  LDC R1, c[0x0][0x37c] ;  /* 0x0000df00ff017b82 */ /* 0x000fe20000000800 */
[----:B------:R-:W0:Y:S01]  /*0010*/  S2R R2, SR_CTAID.X ;  /* 0x0000000000027919 */ /* 0x000e220000002500 */
[----:B------:R-:W0:Y:S01]  /*0020*/  LDCU UR4, c[0x0][0x360] ;  /* 0x00006c00ff0477ac */ /* 0x000e220008000800 */
[----:B------:R-:W0:Y:S01]  /*0030*/  S2R R3, SR_TID.X ;  /* 0x0000000000037919 */ /* 0x000e220000002100 */
[----:B------:R-:W1:Y:S01]  /*0040*/  LDCU.64 UR6, c[0x0][0x388] ;  /* 0x00007100ff0677ac */ /* 0x000e620008000a00 */
[----:B0-----:R-:W-:-:S05]  /*0050*/  IMAD R2, R2, UR4, R3 ;  /* 0x0000000402027c24 */ /* 0x001fca000f8e0203 */
[----:B-1----:R-:W-:Y:S02]  /*0060*/  ISETP.GE.U32.AND P0, PT, R2, UR6, PT ;  /* 0x0000000602007c0c */ /* 0x002fe4000bf06070 */
[----:B------:R-:W-:-:S04]  /*0070*/  SHF.R.S32.HI R0, RZ, 0x1f, R2 ;  /* 0x0000001fff007819 */ /* 0x000fc80000011402 */
[----:B------:R-:W-:-:S13]  /*0080*/  ISETP.GE.AND.EX P0, PT, R0, UR7, PT, P0 ;  /* 0x0000000700007c0c */ /* 0x000fda000bf06300 */
[----:B------:R-:W-:Y:S05]  /*0090*/  @P0 EXIT ;  /* 0x000000000000094d */ /* 0x000fea0003800000 */
[----:B------:R-:W0:Y:S01]  /*00a0*/  LDCU.64 UR6, c[0x0][0x380] ;  /* 0x00007000ff0677ac */ /* 0x000e220008000a00 */
[----:B------:R-:W1:Y:S01]  /*00b0*/  LDCU.64 UR4, c[0x0][0x358] ;  /* 0x00006b00ff0477ac */ /* 0x000e620008000a00 */
[----:B0-----:R-:W-:-:S04]  /*00c0*/  IADD3 R2, P0, PT, R2, UR6, RZ ;  /* 0x0000000602027c10 */ /* 0x001fc8000ff1e0ff */
[----:B------:R-:W-:-:S05]  /*00d0*/  IADD3.X R3, PT, PT, R0, UR7, RZ, P0, !PT ;  /* 0x0000000700037c10 */ /* 0x000fca00087fe4ff */
[----:B-1----:R-:W2:Y:S02]  /*00e0*/  LDG.E.U8 R0, desc[UR4][R2.64] ;  /* 0x0000000402007981 */ /* 0x002ea4000c1e1100 */
[----:B--2---:R-:W-:-:S04]  /*00f0*/  PRMT R4, R0, 0x8880, RZ ;  /* 0x0000888000047816 */ /* 0x004fc800000000ff */
[----:B------:R-:W-:-:S13]  /*0100*/  ISETP.GE.AND P0, PT, R4, 0x41, PT ;  /* 0x000000410400780c */ /* 0x000fda0003f06270 */
[----:B------:R-:W-:Y:S05]  /*0110*/  @!P0 EXIT ;  /* 0x000000000000894d */ /* 0x000fea0003800000 */
[C---:B------:R-:W-:Y:S01]  /*0120*/  VIADD R4, R0.reuse, 0xffffffa5 ;  /* 0xffffffa500047836 */ /* 0x040fe20000000000 */
[----:B------:R-:W-:-:S04]  /*0130*/  ISETP.GT.U32.AND P0, PT, R0, 0x7a, PT ;  /* 0x0000007a0000780c */ /* 0x000fc80003f04070 */
[----:B------:R-:W-:-:S04]  /*0140*/  LOP3.LUT R4, R4, 0xff, RZ, 0xc0, !PT ;  /* 0x000000ff04047812 */ /* 0x000fc800078ec0ff */
[----:B------:R-:W-:-:S13]  /*0150*/  ISETP.LT.U32.OR P0, PT, R4, 0x6, P0 ;  /* 0x000000060400780c */ /* 0x000fda0000701470 */
[----:B------:R-:W-:Y:S05]  /*0160*/  @P0 EXIT ;  /* 0x000000000000094d */ /* 0x000fea0003800000 */
[----:B------:R-:W-:Y:S01]  /*0170*/  IMAD.MOV.U32 R5, RZ, RZ, 0x61 ;  /* 0x00000061ff057424 */ /* 0x000fe200078e00ff */
[C---:B------:R-:W-:Y:S01]  /*0180*/  ISETP.GT.U32.AND P0, PT, R0.reuse, 0x60, PT ;  /* 0x000000600000780c */ /* 0x040fe20003f04070 */
[----:B------:R-:W-:-:S03]  /*0190*/  VIADD R4, R0, 0xd ;  /* 0x0000000d00047836 */ /* 0x000fc60000000000 */
[----:B------:R-:W-:Y:S02]  /*01a0*/  SEL R0, R5, 0x41, P0 ;  /* 0x0000004105007807 */ /* 0x000fe40000000000 */
[----:B------:R-:W-:-:S03]  /*01b0*/  LOP3.LUT R4, R4, 0xff, RZ, 0xc0, !PT ;  /* 0x000000ff04047812 */ /* 0x000fc600078ec0ff */
[----:B------:R-:W-:-:S05]  /*01c0*/  VIADD R5, R0, 0x1a ;  /* 0x0000001a00057836 */ /* 0x000fca0000000000 */
[----:B------:R-:W-:-:S04]  /*01d0*/  ISETP.GT.U32.AND P0, PT, R5, R4, PT ;  /* 0x000000040500720c */ /* 0x000fc80003f04070 */
[----:B------:R-:W-:-:S05]  /*01e0*/  SEL R5, R5, RZ, !P0 ;  /* 0x000000ff05057207 */ /* 0x000fca0004000000 */
[----:B------:R-:W-:-:S05]  /*01f0*/  IMAD.MOV R5, RZ, RZ, -R5 ;  /* 0x000000ffff057224 */ /* 0x000fca00078e0a05 */
[----:B------:R-:W-:-:S05]  /*0200*/  PRMT R5, R5, 0x7710, RZ ;  /* 0x0000771005057816 */ /* 0x000fca00000000ff */
[----:B------:R-:W-:-:S05]  /*0210*/  IMAD.IADD R5, R4, 0x1, R5 ;  /* 0x0000000104057824 */ /* 0x000fca00078e0205 */
[----:B------:R-:W-:Y:S01]  /*0220*/  LOP3.LUT R4, R5, 0xffff, RZ, 0xc0, !PT ;  /* 0x0000ffff05047812 */ /* 0x000fe200078ec0ff */
[----:B------:R0:W-:Y:S03]  /*0230*/  STG.E.U8 desc[UR4][R2.64], R5 ;  /* 0x0000000502007986 */ /* 0x0001e6000c101104 */
[----:B------:R-:W-:-:S13]  /*0240*/  ISETP.GT.U32.AND P0, PT, R4, 0x19, PT ;  /* 0x000000190400780c */ /* 0x000fda0003f04070 */
[----:B0-----:R-:W-:Y:S05]  /*0250*/  @P0 EXIT ;  /* 0x000000000000094d */ /* 0x001fea0003800000 */
[----:B------:R-:W-:-:S05]  /*0260*/  IMAD.IADD R5, R0, 0x1, R5 ;  /* 0x0000000100057824 */ /* 0x000fca00078e0205 */
[----:B------:R-:W-:Y:S01]  /*0270*/  STG.E.U8 desc[UR4][R2.64], R5 ;  /* 0x0000000502007986 */ /* 0x000fe2000c101104 */
[----:B------:R-:W-:Y:S05]  /*0280*/  EXIT ;  /* 0x000000000000794d */ /* 0x000fea0003800000 */
.L_x_0:
[----:B------:R-:W-:-:S00]  /*0290*/  BRA `(.L_x_0) ;  /* 0xfffffffc00fc7947 */ /* 0x000fc0000383ffff */
[----:B------:R-:W-:-:S00]  /*02a0*/  NOP ;  /* 0x0000000000007918 */ /* 0x000fc00000000000 */
        /* <DEDUP_REMOVED lines=13> */
.L_x_1:


//--------------------- .nv.shared.reserved.0     --------------------------
	.section	.nv.shared.reserved.0,"aw",@nobits
	.weak		__nv_reservedSMEM_offset_0_alias
	.size		__nv_reservedSMEM_offset_0_alias, 0, 64
	.other		__nv_reservedSMEM_offset_0_alias,@"STO_CUDA_RESERVED_SHARED STV_DEFAULT"
__nv_reservedSMEM_offset_0_alias:
	.zero		0
	.zero		64


//--------------------- .nv.constant0._Z5rot13Pcl --------------------------
	.section	.nv.constant0._Z5rot13Pcl,"a",@progbits
	.sectionflags	@""
	.align	4
.nv.constant0._Z5rot13Pcl:
	.zero		912


//--------------------- SYMBOLS --------------------------

	.type		.nv.reservedSmem.offset0,@object
	.size		.nv.reservedSmem.offset0,0x4
